//
// Generated by NVIDIA NVVM Compiler
//
// Compiler Build ID: CL-36424714
// Cuda compilation tools, release 13.0, V13.0.88
// Based on NVVM 20.0.0
//

.version 9.0
.target sm_100
.address_size 64

	// .globl	_Z13calculWithGPUPfPKfS1_i

.visible .entry _Z13calculWithGPUPfPKfS1_i(
	.param .u64 .ptr .align 1 _Z13calculWithGPUPfPKfS1_i_param_0,
	.param .u64 .ptr .align 1 _Z13calculWithGPUPfPKfS1_i_param_1,
	.param .u64 .ptr .align 1 _Z13calculWithGPUPfPKfS1_i_param_2,
	.param .u32 _Z13calculWithGPUPfPKfS1_i_param_3
)
{
	.reg .b32 	%r<9>;
	.reg .b32 	%f<6>;
	.reg .b64 	%rd<13>;

	ld.param.u64 	%rd1, [_Z13calculWithGPUPfPKfS1_i_param_0];
	ld.param.u64 	%rd2, [_Z13calculWithGPUPfPKfS1_i_param_1];
	ld.param.u64 	%rd3, [_Z13calculWithGPUPfPKfS1_i_param_2];
	ld.param.u32 	%r1, [_Z13calculWithGPUPfPKfS1_i_param_3];
	cvta.to.global.u64 	%rd4, %rd3;
	cvta.to.global.u64 	%rd5, %rd2;
	cvta.to.global.u64 	%rd6, %rd1;
	mov.u32 	%r2, %ctaid.x;
	mov.u32 	%r3, %tid.x;
	shl.b32 	%r4, %r3, 10;
	add.s32 	%r5, %r4, %r2;
	mul.wide.u32 	%rd7, %r5, 4;
	add.s64 	%rd8, %rd6, %rd7;
	ld.global.f32 	%f1, [%rd8];
	shl.b32 	%r6, %r2, 10;
	add.s32 	%r7, %r6, %r1;
	mul.wide.s32 	%rd9, %r7, 4;
	add.s64 	%rd10, %rd5, %rd9;
	ld.global.f32 	%f2, [%rd10];
	add.s32 	%r8, %r4, %r1;
	mul.wide.s32 	%rd11, %r8, 4;
	add.s64 	%rd12, %rd4, %rd11;
	ld.global.f32 	%f3, [%rd12];
	sub.f32 	%f4, %f2, %f3;
	fma.rn.f32 	%f5, %f4, %f4, %f1;
	st.global.f32 	[%rd8], %f5;
	ret;

}


// ===== COMPILED SASS (sm_100) =====

	.target	sm_100

	.elftype	@"ET_EXEC"


//--------------------- .note.nv.tkinfo           --------------------------
	.section	.note.nv.tkinfo,"",@"SHT_NOTE"
	.sectionflags	@"SHF_NOTE_NV_TKINFO"
	.tkinfo
        /*0018*/ 	.word	0x00000002
        /*0030*/ 	.string	""
        /*0030*/ 	.string	"ptxas"
        /*0030*/ 	.string	"Cuda compilation tools, release 13.0, V13.0.88"
        /*0030*/ 	.string	"Build cuda_13.0.r13.0/compiler.36424714_0"
        /*0030*/ 	.string	"-arch sm_100 -m 64 "



//--------------------- .note.nv.cuinfo           --------------------------
	.section	.note.nv.cuinfo,"",@"SHT_NOTE"
	.sectionflags	@"SHF_NOTE_NV_CUINFO"
        /*0018*/ 	.short	0x0002
        /*001a*/ 	.short	0x0064
        /*001c*/ 	.short	0x0082
	.zero		2


//--------------------- .nv.info                  --------------------------
	.section	.nv.info,"",@"SHT_CUDA_INFO"
	.align	4


	//----- nvinfo : EIATTR_REGCOUNT
	.align		4
        /*0000*/ 	.byte	0x04, 0x2f
        /*0002*/ 	.short	(.L_1 - .L_0)
	.align		4
.L_0:
        /*0004*/ 	.word	index@(_Z13calculWithGPUPfPKfS1_i)
        /*0008*/ 	.word	0x00000010


	//----- nvinfo : EIATTR_FRAME_SIZE
	.align		4
.L_1:
        /*000c*/ 	.byte	0x04, 0x11
        /*000e*/ 	.short	(.L_3 - .L_2)
	.align		4
.L_2:
        /*0010*/ 	.word	index@(_Z13calculWithGPUPfPKfS1_i)
        /*0014*/ 	.word	0x00000000


	//----- nvinfo : EIATTR_MIN_STACK_SIZE
	.align		4
.L_3:
        /*0018*/ 	.byte	0x04, 0x12
        /*001a*/ 	.short	(.L_5 - .L_4)
	.align		4
.L_4:
        /*001c*/ 	.word	index@(_Z13calculWithGPUPfPKfS1_i)
        /*0020*/ 	.word	0x00000000
.L_5:


//--------------------- .nv.compat                --------------------------
	.section	.nv.compat,"",@"SHT_CUDA_COMPAT_INFO"
	.align	4
        /*0000*/ 	.byte	0x02, 0x09, 0x00, 0x00, 0x02, 0x02, 0x01, 0x00, 0x02, 0x05, 0x05, 0x00, 0x03, 0x07, 0x01, 0x01
        /*0010*/ 	.byte	0x02, 0x03, 0x00, 0x00, 0x02, 0x06, 0x01, 0x00, 0x04, 0x0b, 0x08, 0x00, 0x09, 0x00, 0x00, 0x00
        /*0020*/ 	.byte	0x00, 0x00, 0x00, 0x00


//--------------------- .nv.info._Z13calculWithGPUPfPKfS1_i --------------------------
	.section	.nv.info._Z13calculWithGPUPfPKfS1_i,"",@"SHT_CUDA_INFO"
	.sectionflags	@""
	.align	4


	//----- nvinfo : EIATTR_CUDA_API_VERSION
	.align		4
        /*0000*/ 	.byte	0x04, 0x37
        /*0002*/ 	.short	(.L_7 - .L_6)
.L_6:
        /*0004*/ 	.word	0x00000082


	//----- nvinfo : EIATTR_KPARAM_INFO
	.align		4
.L_7:
        /*0008*/ 	.byte	0x04, 0x17
        /*000a*/ 	.short	(.L_9 - .L_8)
.L_8:
        /*000c*/ 	.word	0x00000000
        /*0010*/ 	.short	0x0003
        /*0012*/ 	.short	0x0018
        /*0014*/ 	.byte	0x00, 0xf0, 0x11, 0x00


	//----- nvinfo : EIATTR_KPARAM_INFO
	.align		4
.L_9:
        /*0018*/ 	.byte	0x04, 0x17
        /*001a*/ 	.short	(.L_11 - .L_10)
.L_10:
        /*001c*/ 	.word	0x00000000
        /*0020*/ 	.short	0x0002
        /*0022*/ 	.short	0x0010
        /*0024*/ 	.byte	0x00, 0xf5, 0x21, 0x00


	//----- nvinfo : EIATTR_KPARAM_INFO
	.align		4
.L_11:
        /*0028*/ 	.byte	0x04, 0x17
        /*002a*/ 	.short	(.L_13 - .L_12)
.L_12:
        /*002c*/ 	.word	0x00000000
        /*0030*/ 	.short	0x0001
        /*0032*/ 	.short	0x0008
        /*0034*/ 	.byte	0x00, 0xf5, 0x21, 0x00


	//----- nvinfo : EIATTR_KPARAM_INFO
	.align		4
.L_13:
        /*0038*/ 	.byte	0x04, 0x17
        /*003a*/ 	.short	(.L_15 - .L_14)
.L_14:
        /*003c*/ 	.word	0x00000000
        /*0040*/ 	.short	0x0000
        /*0042*/ 	.short	0x0000
        /*0044*/ 	.byte	0x00, 0xf5, 0x21, 0x00


	//----- nvinfo : EIATTR_SPARSE_MMA_MASK
	.align		4
.L_15:
        /*0048*/ 	.byte	0x03, 0x50
        /*004a*/ 	.short	0x0000


	//----- nvinfo : EIATTR_MAXREG_COUNT
	.align		4
        /*004c*/ 	.byte	0x03, 0x1b
        /*004e*/ 	.short	0x00ff


	//----- nvinfo : EIATTR_MERCURY_ISA_VERSION
	.align		4
        /*0050*/ 	.byte	0x03, 0x5f
        /*0052*/ 	.short	0x0101


	//----- nvinfo : EIATTR_VRC_CTA_INIT_COUNT
	.align		4
        /*0054*/ 	.byte	0x02, 0x4a
	.zero		1
	.zero		1


	//----- nvinfo : EIATTR_EXIT_INSTR_OFFSETS
	.align		4
        /*0058*/ 	.byte	0x04, 0x1c
        /*005a*/ 	.short	(.L_17 - .L_16)


	//   ....[0]....
.L_16:
        /*005c*/ 	.word	0x00000140


	//----- nvinfo : EIATTR_CBANK_PARAM_SIZE
	.align		4
.L_17:
        /*0060*/ 	.byte	0x03, 0x19
        /*0062*/ 	.short	0x001c


	//----- nvinfo : EIATTR_PARAM_CBANK
	.align		4
        /*0064*/ 	.byte	0x04, 0x0a
        /*0066*/ 	.short	(.L_19 - .L_18)
	.align		4
.L_18:
        /*0068*/ 	.word	index@(.nv.constant0._Z13calculWithGPUPfPKfS1_i)
        /*006c*/ 	.short	0x0380
        /*006e*/ 	.short	0x001c


	//----- nvinfo : EIATTR_SW_WAR
	.align		4
.L_19:
        /*0070*/ 	.byte	0x04, 0x36
        /*0072*/ 	.short	(.L_21 - .L_20)
.L_20:
        /*0074*/ 	.word	0x00000008
.L_21:


//--------------------- .nv.callgraph             --------------------------
	.section	.nv.callgraph,"",@"SHT_CUDA_CALLGRAPH"
	.align	4
	.sectionentsize	8
	.align		4
        /*0000*/ 	.word	0x00000000
	.align		4
        /*0004*/ 	.word	0xffffffff
	.align		4
        /*0008*/ 	.word	0x00000000
	.align		4
        /*000c*/ 	.word	0xfffffffe
	.align		4
        /*0010*/ 	.word	0x00000000
	.align		4
        /*0014*/ 	.word	0xfffffffd
	.align		4
        /*0018*/ 	.word	0x00000000
	.align		4
        /*001c*/ 	.word	0xfffffffc


//--------------------- .text._Z13calculWithGPUPfPKfS1_i --------------------------
	.section	.text._Z13calculWithGPUPfPKfS1_i,"ax",@progbits
	.align	128
        .global         _Z13calculWithGPUPfPKfS1_i
        .type           _Z13calculWithGPUPfPKfS1_i,@function
        .size           _Z13calculWithGPUPfPKfS1_i,(.L_x_1 - _Z13calculWithGPUPfPKfS1_i)
        .other          _Z13calculWithGPUPfPKfS1_i,@"STO_CUDA_ENTRY STV_DEFAULT"
_Z13calculWithGPUPfPKfS1_i:
.text._Z13calculWithGPUPfPKfS1_i:
[----:B------:R-:W-:Y:S01]  /*0000*/  LDC R1, c[0x0][0x37c] ;  /* 0x0000df00ff017b82 */ /* 0x000fe20000000800 */
[----:B------:R-:W0:Y:S07]  /*0010*/  S2R R0, SR_TID.X ;  /* 0x0000000000007919 */ /* 0x000e2e0000002100 */
[----:B------:R-:W0:Y:S01]  /*0020*/  LDC R11, c[0x0][0x398] ;  /* 0x0000e600ff0b7b82 */ /* 0x000e220000000800 */
[----:B------:R-:W1:Y:S01]  /*0030*/  LDCU.64 UR4, c[0x0][0x358] ;  /* 0x00006b00ff0477ac */ /* 0x000e620008000a00 */
[----:B------:R-:W2:Y:S06]  /*0040*/  S2R R9, SR_CTAID.X ;  /* 0x0000000000097919 */ /* 0x000eac0000002500 */
[----:B------:R-:W3:Y:S08]  /*0050*/  LDC.64 R6, c[0x0][0x390] ;  /* 0x0000e400ff067b82 */ /* 0x000ef00000000a00 */
[----:B------:R-:W4:Y:S08]  /*0060*/  LDC.64 R4, c[0x0][0x388] ;  /* 0x0000e200ff047b82 */ /* 0x000f300000000a00 */
[----:B------:R-:W5:Y:S01]  /*0070*/  LDC.64 R2, c[0x0][0x380] ;  /* 0x0000e000ff027b82 */ /* 0x000f620000000a00 */
[----:B0-----:R-:W-:-:S02]  /*0080*/  LEA R13, R0, R11, 0xa ;  /* 0x0000000b000d7211 */ /* 0x001fc400078e50ff */
[----:B--2---:R-:W-:-:S03]  /*0090*/  LEA R11, R9, R11, 0xa ;  /* 0x0000000b090b7211 */ /* 0x004fc600078e50ff */
[----:B---3--:R-:W-:Y:S01]  /*00a0*/  IMAD.WIDE R6, R13, 0x4, R6 ;  /* 0x000000040d067825 */ /* 0x008fe200078e0206 */
[----:B------:R-:W-:-:S03]  /*00b0*/  LEA R9, R0, R9, 0xa ;  /* 0x0000000900097211 */ /* 0x000fc600078e50ff */
[----:B----4-:R-:W-:Y:S02]  /*00c0*/  IMAD.WIDE R4, R11, 0x4, R4 ;  /* 0x000000040b047825 */ /* 0x010fe400078e0204 */
[----:B-1----:R-:W2:Y:S04]  /*00d0*/  LDG.E R7, desc[UR4][R6.64] ;  /* 0x0000000406077981 */ /* 0x002ea8000c1e1900 */
[----:B------:R-:W2:Y:S01]  /*00e0*/  LDG.E R4, desc[UR4][R4.64] ;  /* 0x0000000404047981 */ /* 0x000ea2000c1e1900 */
[----:B-----5:R-:W-:-:S05]  /*00f0*/  IMAD.WIDE.U32 R2, R9, 0x4, R2 ;  /* 0x0000000409027825 */ /* 0x020fca00078e0002 */
[----:B------:R-:W3:Y:S01]  /*0100*/  LDG.E R0, desc[UR4][R2.64] ;  /* 0x0000000402007981 */ /* 0x000ee2000c1e1900 */
[----:B--2---:R-:W-:-:S04]  /*0110*/  FADD R9, R4, -R7 ;  /* 0x8000000704097221 */ /* 0x004fc80000000000 */
[----:B---3--:R-:W-:-:S05]  /*0120*/  FFMA R9, R9, R9, R0 ;  /* 0x0000000909097223 */ /* 0x008fca0000000000 */
[----:B------:R-:W-:Y:S01]  /*0130*/  STG.E desc[UR4][R2.64], R9 ;  /* 0x0000000902007986 */ /* 0x000fe2000c101904 */
[----:B------:R-:W-:Y:S05]  /*0140*/  EXIT ;  /* 0x000000000000794d */ /* 0x000fea0003800000 */
.L_x_0:
[----:B------:R-:W-:-:S00]  /*0150*/  BRA `(.L_x_0) ;  /* 0xfffffffc00fc7947 */ /* 0x000fc0000383ffff */
[----:B------:R-:W-:-:S00]  /*0160*/  NOP ;  /* 0x0000000000007918 */ /* 0x000fc00000000000 */
        /* <DEDUP_REMOVED lines=9> */
.L_x_1:


//--------------------- .nv.shared.reserved.0     --------------------------
	.section	.nv.shared.reserved.0,"aw",@nobits
	.weak		__nv_reservedSMEM_offset_0_alias
	.size		__nv_reservedSMEM_offset_0_alias, 0, 64
	.other		__nv_reservedSMEM_offset_0_alias,@"STO_CUDA_RESERVED_SHARED STV_DEFAULT"
__nv_reservedSMEM_offset_0_alias:
	.zero		0
	.zero		64


//--------------------- .nv.constant0._Z13calculWithGPUPfPKfS1_i --------------------------
	.section	.nv.constant0._Z13calculWithGPUPfPKfS1_i,"a",@progbits
	.sectionflags	@""
	.align	4
.nv.constant0._Z13calculWithGPUPfPKfS1_i:
	.zero		924


//--------------------- SYMBOLS --------------------------

	.type		.nv.reservedSmem.offset0,@object
	.size		.nv.reservedSmem.offset0,0x4
